//
// Generated by NVIDIA NVVM Compiler
//
// Compiler Build ID: CL-36424714
// Cuda compilation tools, release 13.0, V13.0.88
// Based on NVVM 20.0.0
//

.version 9.0
.target sm_100
.address_size 64

	// .globl	_Z6reducePiS_i
.extern .shared .align 16 .b8 s_a[];

.visible .entry _Z6reducePiS_i(
	.param .u64 .ptr .align 1 _Z6reducePiS_i_param_0,
	.param .u64 .ptr .align 1 _Z6reducePiS_i_param_1,
	.param .u32 _Z6reducePiS_i_param_2
)
{
	.reg .pred 	%p<9>;
	.reg .b32 	%r<50>;
	.reg .b64 	%rd<13>;

	ld.param.u64 	%rd3, [_Z6reducePiS_i_param_0];
	ld.param.u64 	%rd2, [_Z6reducePiS_i_param_1];
	ld.param.u32 	%r10, [_Z6reducePiS_i_param_2];
	cvta.to.global.u64 	%rd1, %rd3;
	mov.u32 	%r1, %tid.x;
	mov.u32 	%r2, %ntid.x;
	mov.u32 	%r3, %ctaid.x;
	mul.lo.s32 	%r11, %r2, %r3;
	shl.b32 	%r12, %r11, 1;
	add.s32 	%r4, %r12, %r1;
	shl.b32 	%r13, %r1, 2;
	mov.u32 	%r14, s_a;
	add.s32 	%r5, %r14, %r13;
	mov.b32 	%r15, 0;
	st.shared.u32 	[%r5], %r15;
	setp.ge.s32 	%p1, %r4, %r10;
	@%p1 bra 	$L__BB0_11;
	add.s32 	%r6, %r4, %r2;
	setp.lt.u32 	%p2, %r6, %r10;
	@%p2 bra 	$L__BB0_3;
	mul.wide.s32 	%rd4, %r4, 4;
	add.s64 	%rd5, %rd1, %rd4;
	ld.global.u32 	%r49, [%rd5];
	bra.uni 	$L__BB0_4;
$L__BB0_3:
	mul.wide.s32 	%rd6, %r4, 4;
	add.s64 	%rd7, %rd1, %rd6;
	ld.global.u32 	%r16, [%rd7];
	mul.wide.u32 	%rd8, %r6, 4;
	add.s64 	%rd9, %rd1, %rd8;
	ld.global.u32 	%r17, [%rd9];
	add.s32 	%r49, %r17, %r16;
$L__BB0_4:
	st.shared.u32 	[%r5], %r49;
	bar.sync 	0;
	setp.gt.u32 	%p3, %r1, 511;
	@%p3 bra 	$L__BB0_11;
	ld.shared.u32 	%r18, [%r5+2048];
	ld.shared.u32 	%r19, [%r5];
	add.s32 	%r20, %r19, %r18;
	st.shared.u32 	[%r5], %r20;
	bar.sync 	0;
	setp.gt.u32 	%p4, %r1, 255;
	@%p4 bra 	$L__BB0_11;
	ld.shared.u32 	%r21, [%r5+1024];
	ld.shared.u32 	%r22, [%r5];
	add.s32 	%r23, %r22, %r21;
	st.shared.u32 	[%r5], %r23;
	bar.sync 	0;
	setp.gt.u32 	%p5, %r1, 127;
	@%p5 bra 	$L__BB0_11;
	ld.shared.u32 	%r24, [%r5+512];
	ld.shared.u32 	%r25, [%r5];
	add.s32 	%r26, %r25, %r24;
	st.shared.u32 	[%r5], %r26;
	bar.sync 	0;
	setp.gt.u32 	%p6, %r1, 63;
	@%p6 bra 	$L__BB0_11;
	ld.shared.u32 	%r27, [%r5+256];
	ld.shared.u32 	%r28, [%r5];
	add.s32 	%r29, %r28, %r27;
	st.shared.u32 	[%r5], %r29;
	bar.sync 	0;
	setp.gt.u32 	%p7, %r1, 31;
	@%p7 bra 	$L__BB0_11;
	ld.volatile.shared.u32 	%r30, [%r5+128];
	ld.volatile.shared.u32 	%r31, [%r5];
	add.s32 	%r32, %r31, %r30;
	st.volatile.shared.u32 	[%r5], %r32;
	ld.volatile.shared.u32 	%r33, [%r5+64];
	ld.volatile.shared.u32 	%r34, [%r5];
	add.s32 	%r35, %r34, %r33;
	st.volatile.shared.u32 	[%r5], %r35;
	ld.volatile.shared.u32 	%r36, [%r5+32];
	ld.volatile.shared.u32 	%r37, [%r5];
	add.s32 	%r38, %r37, %r36;
	st.volatile.shared.u32 	[%r5], %r38;
	ld.volatile.shared.u32 	%r39, [%r5+16];
	ld.volatile.shared.u32 	%r40, [%r5];
	add.s32 	%r41, %r40, %r39;
	st.volatile.shared.u32 	[%r5], %r41;
	ld.volatile.shared.u32 	%r42, [%r5+8];
	ld.volatile.shared.u32 	%r43, [%r5];
	add.s32 	%r44, %r43, %r42;
	st.volatile.shared.u32 	[%r5], %r44;
	ld.volatile.shared.u32 	%r45, [%r5+4];
	ld.volatile.shared.u32 	%r46, [%r5];
	add.s32 	%r47, %r46, %r45;
	st.volatile.shared.u32 	[%r5], %r47;
	setp.ne.s32 	%p8, %r1, 0;
	@%p8 bra 	$L__BB0_11;
	ld.shared.u32 	%r48, [s_a];
	cvta.to.global.u64 	%rd10, %rd2;
	mul.wide.u32 	%rd11, %r3, 4;
	add.s64 	%rd12, %rd10, %rd11;
	st.global.u32 	[%rd12], %r48;
$L__BB0_11:
	ret;

}


// ===== COMPILED SASS (sm_100) =====

	.target	sm_100

	.elftype	@"ET_EXEC"


//--------------------- .note.nv.tkinfo           --------------------------
	.section	.note.nv.tkinfo,"",@"SHT_NOTE"
	.sectionflags	@"SHF_NOTE_NV_TKINFO"
	.tkinfo
        /*0018*/ 	.word	0x00000002
        /*0030*/ 	.string	""
        /*0030*/ 	.string	"ptxas"
        /*0030*/ 	.string	"Cuda compilation tools, release 13.0, V13.0.88"
        /*0030*/ 	.string	"Build cuda_13.0.r13.0/compiler.36424714_0"
        /*0030*/ 	.string	"-arch sm_100 -m 64 "



//--------------------- .note.nv.cuinfo           --------------------------
	.section	.note.nv.cuinfo,"",@"SHT_NOTE"
	.sectionflags	@"SHF_NOTE_NV_CUINFO"
        /*0018*/ 	.short	0x0002
        /*001a*/ 	.short	0x0064
        /*001c*/ 	.short	0x0082
	.zero		2


//--------------------- .nv.info                  --------------------------
	.section	.nv.info,"",@"SHT_CUDA_INFO"
	.align	4


	//----- nvinfo : EIATTR_REGCOUNT
	.align		4
        /*0000*/ 	.byte	0x04, 0x2f
        /*0002*/ 	.short	(.L_1 - .L_0)
	.align		4
.L_0:
        /*0004*/ 	.word	index@(_Z6reducePiS_i)
        /*0008*/ 	.word	0x0000000d


	//----- nvinfo : EIATTR_FRAME_SIZE
	.align		4
.L_1:
        /*000c*/ 	.byte	0x04, 0x11
        /*000e*/ 	.short	(.L_3 - .L_2)
	.align		4
.L_2:
        /*0010*/ 	.word	index@(_Z6reducePiS_i)
        /*0014*/ 	.word	0x00000000


	//----- nvinfo : EIATTR_MIN_STACK_SIZE
	.align		4
.L_3:
        /*0018*/ 	.byte	0x04, 0x12
        /*001a*/ 	.short	(.L_5 - .L_4)
	.align		4
.L_4:
        /*001c*/ 	.word	index@(_Z6reducePiS_i)
        /*0020*/ 	.word	0x00000000
.L_5:


//--------------------- .nv.compat                --------------------------
	.section	.nv.compat,"",@"SHT_CUDA_COMPAT_INFO"
	.align	4
        /*0000*/ 	.byte	0x02, 0x09, 0x00, 0x00, 0x02, 0x02, 0x01, 0x00, 0x02, 0x05, 0x05, 0x00, 0x03, 0x07, 0x01, 0x01
        /*0010*/ 	.byte	0x02, 0x03, 0x00, 0x00, 0x02, 0x06, 0x01, 0x00, 0x04, 0x0b, 0x08, 0x00, 0x09, 0x00, 0x00, 0x00
        /*0020*/ 	.byte	0x00, 0x00, 0x00, 0x00


//--------------------- .nv.info._Z6reducePiS_i   --------------------------
	.section	.nv.info._Z6reducePiS_i,"",@"SHT_CUDA_INFO"
	.sectionflags	@""
	.align	4


	//----- nvinfo : EIATTR_CUDA_API_VERSION
	.align		4
        /*0000*/ 	.byte	0x04, 0x37
        /*0002*/ 	.short	(.L_7 - .L_6)
.L_6:
        /*0004*/ 	.word	0x00000082


	//----- nvinfo : EIATTR_KPARAM_INFO
	.align		4
.L_7:
        /*0008*/ 	.byte	0x04, 0x17
        /*000a*/ 	.short	(.L_9 - .L_8)
.L_8:
        /*000c*/ 	.word	0x00000000
        /*0010*/ 	.short	0x0002
        /*0012*/ 	.short	0x0010
        /*0014*/ 	.byte	0x00, 0xf0, 0x11, 0x00


	//----- nvinfo : EIATTR_KPARAM_INFO
	.align		4
.L_9:
        /*0018*/ 	.byte	0x04, 0x17
        /*001a*/ 	.short	(.L_11 - .L_10)
.L_10:
        /*001c*/ 	.word	0x00000000
        /*0020*/ 	.short	0x0001
        /*0022*/ 	.short	0x0008
        /*0024*/ 	.byte	0x00, 0xf5, 0x21, 0x00


	//----- nvinfo : EIATTR_KPARAM_INFO
	.align		4
.L_11:
        /*0028*/ 	.byte	0x04, 0x17
        /*002a*/ 	.short	(.L_13 - .L_12)
.L_12:
        /*002c*/ 	.word	0x00000000
        /*0030*/ 	.short	0x0000
        /*0032*/ 	.short	0x0000
        /*0034*/ 	.byte	0x00, 0xf5, 0x21, 0x00


	//----- nvinfo : EIATTR_SPARSE_MMA_MASK
	.align		4
.L_13:
        /*0038*/ 	.byte	0x03, 0x50
        /*003a*/ 	.short	0x0000


	//----- nvinfo : EIATTR_MAXREG_COUNT
	.align		4
        /*003c*/ 	.byte	0x03, 0x1b
        /*003e*/ 	.short	0x00ff


	//----- nvinfo : EIATTR_NUM_BARRIERS
	.align		4
        /*0040*/ 	.byte	0x02, 0x4c
        /*0042*/ 	.byte	0x01
	.zero		1


	//----- nvinfo : EIATTR_MERCURY_ISA_VERSION
	.align		4
        /*0044*/ 	.byte	0x03, 0x5f
        /*0046*/ 	.short	0x0101


	//----- nvinfo : EIATTR_VRC_CTA_INIT_COUNT
	.align		4
        /*0048*/ 	.byte	0x02, 0x4a
	.zero		1
	.zero		1


	//----- nvinfo : EIATTR_EXIT_INSTR_OFFSETS
	.align		4
        /*004c*/ 	.byte	0x04, 0x1c
        /*004e*/ 	.short	(.L_15 - .L_14)


	//   ....[0]....
.L_14:
        /*0050*/ 	.word	0x000000d0


	//   ....[1]....
        /*0054*/ 	.word	0x000001a0


	//   ....[2]....
        /*0058*/ 	.word	0x00000210


	//   ....[3]....
        /*005c*/ 	.word	0x00000280


	//   ....[4]....
        /*0060*/ 	.word	0x000002f0


	//   ....[5]....
        /*0064*/ 	.word	0x00000360


	//   ....[6]....
        /*0068*/ 	.word	0x00000500


	//   ....[7]....
        /*006c*/ 	.word	0x00000550


	//----- nvinfo : EIATTR_CBANK_PARAM_SIZE
	.align		4
.L_15:
        /*0070*/ 	.byte	0x03, 0x19
        /*0072*/ 	.short	0x0014


	//----- nvinfo : EIATTR_PARAM_CBANK
	.align		4
        /*0074*/ 	.byte	0x04, 0x0a
        /*0076*/ 	.short	(.L_17 - .L_16)
	.align		4
.L_16:
        /*0078*/ 	.word	index@(.nv.constant0._Z6reducePiS_i)
        /*007c*/ 	.short	0x0380
        /*007e*/ 	.short	0x0014


	//----- nvinfo : EIATTR_SW_WAR
	.align		4
.L_17:
        /*0080*/ 	.byte	0x04, 0x36
        /*0082*/ 	.short	(.L_19 - .L_18)
.L_18:
        /*0084*/ 	.word	0x00000008
.L_19:


//--------------------- .nv.callgraph             --------------------------
	.section	.nv.callgraph,"",@"SHT_CUDA_CALLGRAPH"
	.align	4
	.sectionentsize	8
	.align		4
        /*0000*/ 	.word	0x00000000
	.align		4
        /*0004*/ 	.word	0xffffffff
	.align		4
        /*0008*/ 	.word	0x00000000
	.align		4
        /*000c*/ 	.word	0xfffffffe
	.align		4
        /*0010*/ 	.word	0x00000000
	.align		4
        /*0014*/ 	.word	0xfffffffd
	.align		4
        /*0018*/ 	.word	0x00000000
	.align		4
        /*001c*/ 	.word	0xfffffffc


//--------------------- .text._Z6reducePiS_i      --------------------------
	.section	.text._Z6reducePiS_i,"ax",@progbits
	.align	128
        .global         _Z6reducePiS_i
        .type           _Z6reducePiS_i,@function
        .size           _Z6reducePiS_i,(.L_x_1 - _Z6reducePiS_i)
        .other          _Z6reducePiS_i,@"STO_CUDA_ENTRY STV_DEFAULT"
_Z6reducePiS_i:
.text._Z6reducePiS_i:
[----:B------:R-:W-:Y:S01]  /*0000*/  LDC R1, c[0x0][0x37c] ;  /* 0x0000df00ff017b82 */ /* 0x000fe20000000800 */
[----:B------:R-:W0:Y:S01]  /*0010*/  S2R R0, SR_CTAID.X ;  /* 0x0000000000007919 */ /* 0x000e220000002500 */
[----:B------:R-:W0:Y:S06]  /*0020*/  LDCU UR6, c[0x0][0x360] ;  /* 0x00006c00ff0677ac */ /* 0x000e2c0008000800 */
[----:B------:R-:W1:Y:S01]  /*0030*/  S2UR UR5, SR_CgaCtaId ;  /* 0x00000000000579c3 */ /* 0x000e620000008800 */
[----:B------:R-:W2:Y:S01]  /*0040*/  S2R R2, SR_TID.X ;  /* 0x0000000000027919 */ /* 0x000ea20000002100 */
[----:B------:R-:W3:Y:S01]  /*0050*/  LDCU UR7, c[0x0][0x390] ;  /* 0x00007200ff0777ac */ /* 0x000ee20008000800 */
[----:B------:R-:W-:-:S02]  /*0060*/  UMOV UR4, 0x400 ;  /* 0x0000040000047882 */ /* 0x000fc40000000000 */
[----:B-1----:R-:W-:Y:S01]  /*0070*/  ULEA UR4, UR5, UR4, 0x18 ;  /* 0x0000000405047291 */ /* 0x002fe2000f8ec0ff */
[----:B0-----:R-:W-:-:S04]  /*0080*/  IMAD R3, R0, UR6, RZ ;  /* 0x0000000600037c24 */ /* 0x001fc8000f8e02ff */
[----:B--2---:R-:W-:Y:S01]  /*0090*/  IMAD R5, R3, 0x2, R2 ;  /* 0x0000000203057824 */ /* 0x004fe200078e0202 */
[----:B------:R-:W-:-:S04]  /*00a0*/  LEA R3, R2, UR4, 0x2 ;  /* 0x0000000402037c11 */ /* 0x000fc8000f8e10ff */
[----:B---3--:R-:W-:Y:S01]  /*00b0*/  ISETP.GE.AND P0, PT, R5, UR7, PT ;  /* 0x0000000705007c0c */ /* 0x008fe2000bf06270 */
[----:B------:R0:W-:-:S12]  /*00c0*/  STS [R3], RZ ;  /* 0x000000ff03007388 */ /* 0x0001d80000000800 */
[----:B0-----:R-:W-:Y:S05]  /*00d0*/  @P0 EXIT ;  /* 0x000000000000094d */ /* 0x001fea0003800000 */
[----:B------:R-:W0:Y:S01]  /*00e0*/  LDC.64 R6, c[0x0][0x380] ;  /* 0x0000e000ff067b82 */ /* 0x000e220000000a00 */
[----:B------:R-:W-:Y:S01]  /*00f0*/  VIADD R9, R5, UR6 ;  /* 0x0000000605097c36 */ /* 0x000fe20008000000 */
[----:B------:R-:W1:Y:S04]  /*0100*/  LDCU.64 UR8, c[0x0][0x358] ;  /* 0x00006b00ff0877ac */ /* 0x000e680008000a00 */
[----:B------:R-:W-:Y:S01]  /*0110*/  ISETP.GE.U32.AND P0, PT, R9, UR7, PT ;  /* 0x0000000709007c0c */ /* 0x000fe2000bf06070 */
[----:B0-----:R-:W-:-:S12]  /*0120*/  IMAD.WIDE R4, R5, 0x4, R6 ;  /* 0x0000000405047825 */ /* 0x001fd800078e0206 */
[----:B------:R-:W-:Y:S01]  /*0130*/  @!P0 IMAD.WIDE.U32 R6, R9, 0x4, R6 ;  /* 0x0000000409068825 */ /* 0x000fe200078e0006 */
[----:B-1----:R-:W2:Y:S05]  /*0140*/  LDG.E R8, desc[UR8][R4.64] ;  /* 0x0000000804087981 */ /* 0x002eaa000c1e1900 */
[----:B------:R-:W2:Y:S02]  /*0150*/  @!P0 LDG.E R7, desc[UR8][R6.64] ;  /* 0x0000000806078981 */ /* 0x000ea4000c1e1900 */
[----:B--2---:R-:W-:Y:S02]  /*0160*/  @!P0 IADD3 R8, PT, PT, R8, R7, RZ ;  /* 0x0000000708088210 */ /* 0x004fe40007ffe0ff */
[----:B------:R-:W-:-:S03]  /*0170*/  ISETP.GT.U32.AND P0, PT, R2, 0x1ff, PT ;  /* 0x000001ff0200780c */ /* 0x000fc60003f04070 */
[----:B------:R0:W-:Y:S01]  /*0180*/  STS [R3], R8 ;  /* 0x0000000803007388 */ /* 0x0001e20000000800 */
[----:B------:R-:W-:Y:S09]  /*0190*/  BAR.SYNC.DEFER_BLOCKING 0x0 ;  /* 0x0000000000007b1d */ /* 0x000ff20000010000 */
[----:B0-----:R-:W-:Y:S05]  /*01a0*/  @P0 EXIT ;  /* 0x000000000000094d */ /* 0x001fea0003800000 */
[----:B------:R-:W-:Y:S01]  /*01b0*/  LDS R4, [R3+0x800] ;  /* 0x0008000003047984 */ /* 0x000fe20000000800 */
[----:B------:R-:W-:-:S03]  /*01c0*/  ISETP.GT.U32.AND P0, PT, R2, 0xff, PT ;  /* 0x000000ff0200780c */ /* 0x000fc60003f04070 */
[----:B------:R-:W0:Y:S02]  /*01d0*/  LDS R5, [R3] ;  /* 0x0000000003057984 */ /* 0x000e240000000800 */
[----:B0-----:R-:W-:-:S05]  /*01e0*/  IMAD.IADD R4, R4, 0x1, R5 ;  /* 0x0000000104047824 */ /* 0x001fca00078e0205 */
[----:B------:R0:W-:Y:S01]  /*01f0*/  STS [R3], R4 ;  /* 0x0000000403007388 */ /* 0x0001e20000000800 */
[----:B------:R-:W-:Y:S06]  /*0200*/  BAR.SYNC.DEFER_BLOCKING 0x0 ;  /* 0x0000000000007b1d */ /* 0x000fec0000010000 */
[----:B------:R-:W-:Y:S05]  /*0210*/  @P0 EXIT ;  /* 0x000000000000094d */ /* 0x000fea0003800000 */
[----:B0-----:R-:W-:Y:S01]  /*0220*/  LDS R4, [R3+0x400] ;  /* 0x0004000003047984 */ /* 0x001fe20000000800 */
        /* <DEDUP_REMOVED lines=9> */
[----:B0-----:R-:W-:-:S05]  /*02c0*/  IADD3 R4, PT, PT, R4, R5, RZ ;  /* 0x0000000504047210 */ /* 0x001fca0007ffe0ff */
        /* <DEDUP_REMOVED lines=11> */
[----:B------:R-:W-:-:S03]  /*0380*/  ISETP.NE.AND P0, PT, R2, RZ, PT ;  /* 0x000000ff0200720c */ /* 0x000fc60003f05270 */
[----:B------:R-:W0:Y:S02]  /*0390*/  LDS R5, [R3] ;  /* 0x0000000003057984 */ /* 0x000e240000000800 */
[----:B0-----:R-:W-:-:S05]  /*03a0*/  IMAD.IADD R4, R4, 0x1, R5 ;  /* 0x0000000104047824 */ /* 0x001fca00078e0205 */
[----:B------:R-:W-:Y:S04]  /*03b0*/  STS [R3], R4 ;  /* 0x0000000403007388 */ /* 0x000fe80000000800 */
[----:B------:R-:W-:Y:S04]  /*03c0*/  LDS R5, [R3+0x40] ;  /* 0x0000400003057984 */ /* 0x000fe80000000800 */
[----:B------:R-:W0:Y:S02]  /*03d0*/  LDS R6, [R3] ;  /* 0x0000000003067984 */ /* 0x000e240000000800 */
[----:B0-----:R-:W-:-:S05]  /*03e0*/  IADD3 R6, PT, PT, R5, R6, RZ ;  /* 0x0000000605067210 */ /* 0x001fca0007ffe0ff */
[----:B------:R-:W-:Y:S04]  /*03f0*/  STS [R3], R6 ;  /* 0x0000000603007388 */ /* 0x000fe80000000800 */
[----:B------:R-:W-:Y:S04]  /*0400*/  LDS R5, [R3+0x20] ;  /* 0x0000200003057984 */ /* 0x000fe80000000800 */
        /* <DEDUP_REMOVED lines=14> */
[----:B------:R0:W-:Y:S01]  /*04f0*/  STS [R3], R6 ;  /* 0x0000000603007388 */ /* 0x0001e20000000800 */
[----:B------:R-:W-:Y:S05]  /*0500*/  @P0 EXIT ;  /* 0x000000000000094d */ /* 0x000fea0003800000 */
[----:B------:R-:W1:Y:S01]  /*0510*/  LDS R5, [UR4] ;  /* 0x00000004ff057984 */ /* 0x000e620008000800 */
[----:B0-----:R-:W0:Y:S02]  /*0520*/  LDC.64 R2, c[0x0][0x388] ;  /* 0x0000e200ff027b82 */ /* 0x001e240000000a00 */
[----:B0-----:R-:W-:-:S05]  /*0530*/  IMAD.WIDE.U32 R2, R0, 0x4, R2 ;  /* 0x0000000400027825 */ /* 0x001fca00078e0002 */
[----:B-1----:R-:W-:Y:S01]  /*0540*/  STG.E desc[UR8][R2.64], R5 ;  /* 0x0000000502007986 */ /* 0x002fe2000c101908 */
[----:B------:R-:W-:Y:S05]  /*0550*/  EXIT ;  /* 0x000000000000794d */ /* 0x000fea0003800000 */
.L_x_0:
[----:B------:R-:W-:-:S00]  /*0560*/  BRA `(.L_x_0) ;  /* 0xfffffffc00fc7947 */ /* 0x000fc0000383ffff */
[----:B------:R-:W-:-:S00]  /*0570*/  NOP ;  /* 0x0000000000007918 */ /* 0x000fc00000000000 */
        /* <DEDUP_REMOVED lines=8> */
.L_x_1:


//--------------------- .nv.shared._Z6reducePiS_i --------------------------
	.section	.nv.shared._Z6reducePiS_i,"aw",@nobits
	.sectionflags	@""
	.align	16
	.zero		1024


//--------------------- .nv.shared.reserved.0     --------------------------
	.section	.nv.shared.reserved.0,"aw",@nobits
	.weak		__nv_reservedSMEM_offset_0_alias
	.size		__nv_reservedSMEM_offset_0_alias, 0, 64
	.other		__nv_reservedSMEM_offset_0_alias,@"STO_CUDA_RESERVED_SHARED STV_DEFAULT"
__nv_reservedSMEM_offset_0_alias:
	.zero		0
	.zero		64


//--------------------- .nv.constant0._Z6reducePiS_i --------------------------
	.section	.nv.constant0._Z6reducePiS_i,"a",@progbits
	.sectionflags	@""
	.align	4
.nv.constant0._Z6reducePiS_i:
	.zero		916


//--------------------- SYMBOLS --------------------------

	.type		.nv.reservedSmem.offset0,@object
	.size		.nv.reservedSmem.offset0,0x4
	.type		.nv.reservedSmem.cap,@object
	.size		.nv.reservedSmem.cap,0x4
